	.headerflags	@"EF_CUDA_TEXMODE_UNIFIED EF_CUDA_64BIT_ADDRESS EF_CUDA_ACCELERATORS EF_CUDA_SM90 EF_CUDA_VIRTUAL_SM(EF_CUDA_SM90)"
	.elftype	@"ET_EXEC"


//--------------------- .nv.info                  --------------------------
	.section	.nv.info,"",@"SHT_CUDA_INFO"
	.align	4


	//----- nvinfo : EIATTR_REGCOUNT
	.align		4
        /*0000*/ 	.byte	0x04, 0x2f
        /*0002*/ 	.short	(.L_1 - .L_0)
	.align		4
.L_0:
        /*0004*/ 	.word	index@(triton_poi_fused_0)
        /*0008*/ 	.word	0x0000001c


	//----- nvinfo : EIATTR_MIN_STACK_SIZE
	.align		4
.L_1:
        /*000c*/ 	.byte	0x04, 0x12
        /*000e*/ 	.short	(.L_3 - .L_2)
	.align		4
.L_2:
        /*0010*/ 	.word	index@(triton_poi_fused_0)
        /*0014*/ 	.word	0x00000000


	//----- nvinfo : EIATTR_FRAME_SIZE
	.align		4
.L_3:
        /*0018*/ 	.byte	0x04, 0x11
        /*001a*/ 	.short	(.L_5 - .L_4)
	.align		4
.L_4:
        /*001c*/ 	.word	index@(triton_poi_fused_0)
        /*0020*/ 	.word	0x00000000


	//----- nvinfo : EIATTR_MIN_STACK_SIZE
	.align		4
.L_5:
        /*0024*/ 	.byte	0x04, 0x12
        /*0026*/ 	.short	(.L_7 - .L_6)
	.align		4
.L_6:
        /*0028*/ 	.word	index@(triton_poi_fused_0)
        /*002c*/ 	.word	0x00000000
.L_7:


//--------------------- .nv.info.triton_poi_fused_0 --------------------------
	.section	.nv.info.triton_poi_fused_0,"",@"SHT_CUDA_INFO"
	.sectionflags	@""
	.align	4


	//----- nvinfo : EIATTR_CUDA_API_VERSION
	.align		4
        /*0000*/ 	.byte	0x04, 0x37
        /*0002*/ 	.short	(.L_9 - .L_8)
.L_8:
        /*0004*/ 	.word	0x0000007c


	//----- nvinfo : EIATTR_KPARAM_INFO
	.align		4
.L_9:
        /*0008*/ 	.byte	0x04, 0x17
        /*000a*/ 	.short	(.L_11 - .L_10)
.L_10:
        /*000c*/ 	.word	0x00000000
        /*0010*/ 	.short	0x0003
        /*0012*/ 	.short	0x0014
        /*0014*/ 	.byte	0x00, 0xf0, 0x11, 0x00


	//----- nvinfo : EIATTR_KPARAM_INFO
	.align		4
.L_11:
        /*0018*/ 	.byte	0x04, 0x17
        /*001a*/ 	.short	(.L_13 - .L_12)
.L_12:
        /*001c*/ 	.word	0x00000000
        /*0020*/ 	.short	0x0002
        /*0022*/ 	.short	0x0010
        /*0024*/ 	.byte	0x00, 0xf0, 0x11, 0x00


	//----- nvinfo : EIATTR_KPARAM_INFO
	.align		4
.L_13:
        /*0028*/ 	.byte	0x04, 0x17
        /*002a*/ 	.short	(.L_15 - .L_14)
.L_14:
        /*002c*/ 	.word	0x00000000
        /*0030*/ 	.short	0x0001
        /*0032*/ 	.short	0x0008
        /*0034*/ 	.byte	0x00, 0xf4, 0x21, 0x00


	//----- nvinfo : EIATTR_KPARAM_INFO
	.align		4
.L_15:
        /*0038*/ 	.byte	0x04, 0x17
        /*003a*/ 	.short	(.L_17 - .L_16)
.L_16:
        /*003c*/ 	.word	0x00000000
        /*0040*/ 	.short	0x0000
        /*0042*/ 	.short	0x0000
        /*0044*/ 	.byte	0x00, 0xf4, 0x21, 0x00


	//----- nvinfo : EIATTR_SPARSE_MMA_MASK
	.align		4
.L_17:
        /*0048*/ 	.byte	0x03, 0x50
        /*004a*/ 	.short	0x0000


	//----- nvinfo : EIATTR_MAXREG_COUNT
	.align		4
        /*004c*/ 	.byte	0x03, 0x1b
        /*004e*/ 	.short	0x00ff


	//----- nvinfo : EIATTR_EXIT_INSTR_OFFSETS
	.align		4
        /*0050*/ 	.byte	0x04, 0x1c
        /*0052*/ 	.short	(.L_19 - .L_18)


	//   ....[0]....
.L_18:
        /*0054*/ 	.word	0x000004c0


	//   ....[1]....
        /*0058*/ 	.word	0x00000520


	//----- nvinfo : EIATTR_REQNTID
	.align		4
.L_19:
        /*005c*/ 	.byte	0x04, 0x10
        /*005e*/ 	.short	(.L_21 - .L_20)
.L_20:
        /*0060*/ 	.word	0x00000080
        /*0064*/ 	.word	0x00000001
        /*0068*/ 	.word	0x00000001


	//----- nvinfo : EIATTR_CBANK_PARAM_SIZE
	.align		4
.L_21:
        /*006c*/ 	.byte	0x03, 0x19
        /*006e*/ 	.short	0x0018


	//----- nvinfo : EIATTR_PARAM_CBANK
	.align		4
        /*0070*/ 	.byte	0x04, 0x0a
        /*0072*/ 	.short	(.L_23 - .L_22)
	.align		4
.L_22:
        /*0074*/ 	.word	index@(.nv.constant0.triton_poi_fused_0)
        /*0078*/ 	.short	0x0210
        /*007a*/ 	.short	0x0018


	//----- nvinfo : EIATTR_SW_WAR
	.align		4
.L_23:
        /*007c*/ 	.byte	0x04, 0x36
        /*007e*/ 	.short	(.L_25 - .L_24)
.L_24:
        /*0080*/ 	.word	0x00000008
.L_25:


//--------------------- .nv.callgraph             --------------------------
	.section	.nv.callgraph,"",@"SHT_CUDA_CALLGRAPH"
	.align	4
	.sectionentsize	8
	.align		4
        /*0000*/ 	.word	0x00000000
	.align		4
        /*0004*/ 	.word	0xffffffff
	.align		4
        /*0008*/ 	.word	0x00000000
	.align		4
        /*000c*/ 	.word	0xfffffffe
	.align		4
        /*0010*/ 	.word	0x00000000
	.align		4
        /*0014*/ 	.word	0xfffffffd
	.align		4
        /*0018*/ 	.word	0x00000000
	.align		4
        /*001c*/ 	.word	0xfffffffc


//--------------------- .text.triton_poi_fused_0  --------------------------
	.section	.text.triton_poi_fused_0,"ax",@progbits
	.sectionflags	@"SHF_BARRIERS=1"
	.align	128
        .global         triton_poi_fused_0
        .type           triton_poi_fused_0,@function
        .size           triton_poi_fused_0,(.L_x_1 - triton_poi_fused_0)
        .other          triton_poi_fused_0,@"STO_CUDA_ENTRY STV_DEFAULT"
triton_poi_fused_0:
.text.triton_poi_fused_0:
[----:B------:R-:W0:Y:S02]  /*0000*/  LDC R1, c[0x0][0x28] ;  /* 0x00000a00ff017b82 */ /* 0x000e240000000800 */
[----:B------:R-:W1:Y:S01]  /*0010*/  S2R R12, SR_TID.X ;  /* 0x00000000000c7919 */ /* 0x000e620000002100 */
[----:B------:R-:W2:Y:S01]  /*0020*/  LDC.64 R8, c[0x0][0x210] ;  /* 0x00008400ff087b82 */ /* 0x000ea20000000a00 */
[----:B------:R-:W-:Y:S01]  /*0030*/  CS2R R6, SRZ ;  /* 0x0000000000067805 */ /* 0x000fe2000001ff00 */
[----:B------:R-:W-:Y:S01]  /*0040*/  ULDC.64 UR6, c[0x0][0x208] ;  /* 0x0000820000067ab9 */ /* 0x000fe20000000a00 */
[----:B------:R-:W3:Y:S01]  /*0050*/  S2R R17, SR_CTAID.Y ;  /* 0x0000000000117919 */ /* 0x000ee20000002600 */
[----:B------:R-:W4:Y:S01]  /*0060*/  S2R R3, SR_CTAID.X ;  /* 0x0000000000037919 */ /* 0x000f220000002500 */
[----:B-1----:R-:W-:Y:S01]  /*0070*/  SHF.R.U32.HI R0, RZ, 0x3, R12 ;  /* 0x00000003ff007819 */ /* 0x002fe2000001160c */
[----:B------:R-:W-:Y:S02]  /*0080*/  IMAD.SHL.U32 R2, R12, 0x4, RZ ;  /* 0x000000040c027824 */ /* 0x000fe400078e00ff */
[----:B---3--:R-:W-:Y:S01]  /*0090*/  IMAD.SHL.U32 R17, R17, 0x20, RZ ;  /* 0x0000002011117824 */ /* 0x008fe200078e00ff */
[----:B------:R-:W-:Y:S01]  /*00a0*/  SGXT.U32 R0, R0, 0x4 ;  /* 0x000000040000781a */ /* 0x000fe20000000000 */
[----:B----4-:R-:W-:-:S03]  /*00b0*/  IMAD.SHL.U32 R3, R3, 0x20, RZ ;  /* 0x0000002003037824 */ /* 0x010fc600078e00ff */
[----:B------:R-:W-:Y:S02]  /*00c0*/  LOP3.LUT R5, R17, R0, RZ, 0xfc, !PT ;  /* 0x0000000011057212 */ /* 0x000fe400078efcff */
[----:B------:R-:W-:Y:S02]  /*00d0*/  LOP3.LUT R10, R17, 0x10, R0, 0xfe, !PT ;  /* 0x00000010110a7812 */ /* 0x000fe400078efe00 */
[----:B------:R-:W-:Y:S02]  /*00e0*/  LOP3.LUT R11, R3, 0x1c, R2, 0xf8, !PT ;  /* 0x0000001c030b7812 */ /* 0x000fe400078ef802 */
[C---:B------:R-:W-:Y:S02]  /*00f0*/  ISETP.GE.AND P0, PT, R5.reuse, 0x180, PT ;  /* 0x000001800500780c */ /* 0x040fe40003f06270 */
[C---:B------:R-:W-:Y:S01]  /*0100*/  ISETP.GE.AND P1, PT, R10.reuse, 0x180, PT ;  /* 0x000001800a00780c */ /* 0x040fe20003f26270 */
[--C-:B------:R-:W-:Y:S01]  /*0110*/  IMAD R15, R5, 0x1000, R11.reuse ;  /* 0x00001000050f7824 */ /* 0x100fe200078e020b */
[----:B------:R-:W-:Y:S01]  /*0120*/  CS2R R4, SRZ ;  /* 0x0000000000047805 */ /* 0x000fe2000001ff00 */
[----:B------:R-:W-:-:S02]  /*0130*/  IMAD R19, R10, 0x1000, R11 ;  /* 0x000010000a137824 */ /* 0x000fc400078e020b */
[----:B--2---:R-:W-:Y:S01]  /*0140*/  IMAD.WIDE R14, R15, 0x4, R8 ;  /* 0x000000040f0e7825 */ /* 0x004fe200078e0208 */
[----:B------:R-:W-:-:S03]  /*0150*/  CS2R R10, SRZ ;  /* 0x00000000000a7805 */ /* 0x000fc6000001ff00 */
[----:B------:R-:W-:Y:S01]  /*0160*/  IMAD.WIDE R18, R19, 0x4, R8 ;  /* 0x0000000413127825 */ /* 0x000fe200078e0208 */
[----:B------:R-:W-:Y:S01]  /*0170*/  CS2R R8, SRZ ;  /* 0x0000000000087805 */ /* 0x000fe2000001ff00 */
[----:B------:R1:W2:Y:S05]  /*0180*/  @!P0 LDG.E.EL.128 R4, desc[UR6][R14.64] ;  /* 0x000000060e048981 */ /* 0x0002aa000c2e1d00 */
[----:B------:R3:W4:Y:S01]  /*0190*/  @!P1 LDG.E.EL.128 R8, desc[UR6][R18.64] ;  /* 0x0000000612089981 */ /* 0x000722000c2e1d00 */
[----:B------:R-:W5:Y:S01]  /*01a0*/  S2UR UR5, SR_CgaCtaId ;  /* 0x00000000000579c3 */ /* 0x000f620000008800 */
[----:B------:R-:W-:Y:S01]  /*01b0*/  IMAD.SHL.U32 R13, R12, 0x80, RZ ;  /* 0x000000800c0d7824 */ /* 0x000fe200078e00ff */
[----:B------:R-:W-:Y:S01]  /*01c0*/  UMOV UR4, 0x400 ;  /* 0x0000040000047882 */ /* 0x000fe20000000000 */
[----:B------:R-:W-:-:S02]  /*01d0*/  SHF.R.U32.HI R12, RZ, 0x1, R12 ;  /* 0x00000001ff0c7819 */ /* 0x000fc4000001160c */
[----:B------:R-:W-:Y:S02]  /*01e0*/  LOP3.LUT R16, R2, 0x1fc, RZ, 0xc0, !PT ;  /* 0x000001fc02107812 */ /* 0x000fe400078ec0ff */
[----:B------:R-:W-:Y:S02]  /*01f0*/  LOP3.LUT R13, R13, 0x380, RZ, 0xc0, !PT ;  /* 0x000003800d0d7812 */ /* 0x000fe400078ec0ff */
[----:B------:R-:W-:Y:S02]  /*0200*/  LOP3.LUT R25, R12, 0x3c, RZ, 0xc0, !PT ;  /* 0x0000003c0c197812 */ /* 0x000fe400078ec0ff */
[----:B-1----:R-:W-:Y:S02]  /*0210*/  SHF.R.U32.HI R15, RZ, 0x3, R13 ;  /* 0x00000003ff0f7819 */ /* 0x002fe4000001160d */
[C---:B------:R-:W-:Y:S01]  /*0220*/  LOP3.LUT R14, R13.reuse, R0, RZ, 0xfc, !PT ;  /* 0x000000000d0e7212 */ /* 0x040fe200078efcff */
[----:B------:R-:W-:Y:S01]  /*0230*/  IMAD.IADD R25, R16, 0x1, R25 ;  /* 0x0000000110197824 */ /* 0x000fe200078e0219 */
[----:B------:R-:W-:-:S02]  /*0240*/  LOP3.LUT R21, R13, 0x20, RZ, 0xfc, !PT ;  /* 0x000000200d157812 */ /* 0x000fc400078efcff */
[C---:B------:R-:W-:Y:S02]  /*0250*/  LOP3.LUT R23, R13.reuse, 0x40, RZ, 0xfc, !PT ;  /* 0x000000400d177812 */ /* 0x040fe400078efcff */
[----:B------:R-:W-:Y:S02]  /*0260*/  LOP3.LUT R15, R15, R13, R0, 0xfe, !PT ;  /* 0x0000000d0f0f7212 */ /* 0x000fe400078efe00 */
[----:B------:R-:W-:Y:S02]  /*0270*/  LOP3.LUT R13, R13, 0x60, RZ, 0xfc, !PT ;  /* 0x000000600d0d7812 */ /* 0x000fe400078efcff */
[-C--:B------:R-:W-:Y:S01]  /*0280*/  LEA.HI R21, R21, R14.reuse, RZ, 0x1d ;  /* 0x0000000e15157211 */ /* 0x080fe200078fe8ff */
[----:B-----5:R-:W-:Y:S01]  /*0290*/  UPRMT UR4, UR5, 0x654, UR4 ;  /* 0x0000065405047896 */ /* 0x020fe20008000004 */
[-C--:B------:R-:W-:Y:S02]  /*02a0*/  LEA.HI R23, R23, R14.reuse, RZ, 0x1d ;  /* 0x0000000e17177211 */ /* 0x080fe400078fe8ff */
[----:B------:R-:W-:-:S02]  /*02b0*/  LEA.HI R13, R13, R14, RZ, 0x1d ;  /* 0x0000000e0d0d7211 */ /* 0x000fc400078fe8ff */
[----:B------:R-:W-:Y:S02]  /*02c0*/  LOP3.LUT R2, R17, 0x1c, R2, 0xf8, !PT ;  /* 0x0000001c11027812 */ /* 0x000fe400078ef802 */
[----:B---3--:R-:W-:Y:S02]  /*02d0*/  LEA R19, R15, UR4, 0x2 ;  /* 0x000000040f137c11 */ /* 0x008fe4000f8e10ff */
[----:B------:R-:W-:Y:S01]  /*02e0*/  LEA R18, R21, UR4, 0x2 ;  /* 0x0000000415127c11 */ /* 0x000fe2000f8e10ff */
[----:B------:R-:W-:Y:S01]  /*02f0*/  IMAD.HI R17, R2, 0x2aaaaaab, RZ ;  /* 0x2aaaaaab02117827 */ /* 0x000fe200078e02ff */
[----:B------:R-:W-:Y:S02]  /*0300*/  LEA R23, R23, UR4, 0x2 ;  /* 0x0000000417177c11 */ /* 0x000fe4000f8e10ff */
[----:B------:R-:W-:Y:S02]  /*0310*/  LEA R20, R13, UR4, 0x2 ;  /* 0x000000040d147c11 */ /* 0x000fe4000f8e10ff */
[----:B------:R-:W-:-:S02]  /*0320*/  LEA R12, R25, UR4, 0x2 ;  /* 0x00000004190c7c11 */ /* 0x000fc4000f8e10ff */
[----:B------:R-:W-:Y:S01]  /*0330*/  ISETP.GE.AND P0, PT, R2, 0x180, PT ;  /* 0x000001800200780c */ /* 0x000fe20003f06270 */
[----:B--2---:R-:W-:Y:S04]  /*0340*/  STS [R19], R4 ;  /* 0x0000000413007388 */ /* 0x004fe80000000800 */
[----:B------:R1:W-:Y:S04]  /*0350*/  STS [R18+0x80], R5 ;  /* 0x0000800512007388 */ /* 0x0003e80000000800 */
[----:B------:R2:W-:Y:S04]  /*0360*/  STS [R23+0x100], R6 ;  /* 0x0001000617007388 */ /* 0x0005e80000000800 */
[----:B------:R3:W-:Y:S01]  /*0370*/  STS [R20+0x180], R7 ;  /* 0x0001800714007388 */ /* 0x0007e20000000800 */
[----:B-1----:R-:W1:Y:S03]  /*0380*/  LDC.64 R4, c[0x0][0x218] ;  /* 0x00008600ff047b82 */ /* 0x002e660000000a00 */
[----:B----4-:R-:W-:Y:S01]  /*0390*/  STS [R19+0x40], R8 ;  /* 0x0000400813007388 */ /* 0x010fe20000000800 */
[----:B--2---:R-:W-:-:S03]  /*03a0*/  SHF.R.U32.HI R6, RZ, 0x1f, R17 ;  /* 0x0000001fff067819 */ /* 0x004fc60000011611 */
[----:B------:R2:W-:Y:S01]  /*03b0*/  STS [R18+0xc0], R9 ;  /* 0x0000c00912007388 */ /* 0x0005e20000000800 */
[----:B------:R-:W-:-:S03]  /*03c0*/  LEA.HI.SX32 R17, R17, R6, 0x1c ;  /* 0x0000000611117211 */ /* 0x000fc600078fe2ff */
[----:B------:R-:W-:Y:S01]  /*03d0*/  STS [R23+0x140], R10 ;  /* 0x0001400a17007388 */ /* 0x000fe20000000800 */
[----:B---3--:R-:W-:Y:S01]  /*03e0*/  LOP3.LUT R7, R16, 0x200, RZ, 0xfc, !PT ;  /* 0x0000020010077812 */ /* 0x008fe200078efcff */
[----:B------:R-:W-:Y:S02]  /*03f0*/  IMAD R6, R17, -0x60, R2 ;  /* 0xffffffa011067824 */ /* 0x000fe400078e0202 */
[----:B------:R-:W-:Y:S01]  /*0400*/  STS [R20+0x1c0], R11 ;  /* 0x0001c00b14007388 */ /* 0x000fe20000000800 */
[----:B------:R-:W-:Y:S02]  /*0410*/  LOP3.LUT R2, R3, R0, RZ, 0xfc, !PT ;  /* 0x0000000003027212 */ /* 0x000fe400078efcff */
[----:B------:R-:W-:Y:S01]  /*0420*/  SHF.R.U32.HI R7, RZ, 0x3, R7 ;  /* 0x00000003ff077819 */ /* 0x000fe20000011607 */
[----:B------:R-:W-:Y:S01]  /*0430*/  BAR.SYNC.DEFER_BLOCKING 0x0 ;  /* 0x0000000000007b1d */ /* 0x000fe20000010000 */
[----:B------:R-:W-:Y:S02]  /*0440*/  IMAD R17, R17, 0x60000, R6 ;  /* 0x0006000011117824 */ /* 0x000fe400078e0206 */
[----:B--2---:R-:W-:-:S02]  /*0450*/  LOP3.LUT R9, R7, 0x7c, RZ, 0xc0, !PT ;  /* 0x0000007c07097812 */ /* 0x004fc400078ec0ff */
[----:B------:R-:W-:-:S03]  /*0460*/  IMAD R7, R2, 0x60, R17 ;  /* 0x0000006002077824 */ /* 0x000fc600078e0211 */
[----:B------:R-:W-:Y:S02]  /*0470*/  IMAD.IADD R9, R16, 0x1, R9 ;  /* 0x0000000110097824 */ /* 0x000fe400078e0209 */
[----:B-1----:R-:W-:-:S03]  /*0480*/  IMAD.WIDE R6, R7, 0x4, R4 ;  /* 0x0000000407067825 */ /* 0x002fc600078e0204 */
[----:B------:R-:W-:Y:S01]  /*0490*/  LEA R9, R9, UR4, 0x2 ;  /* 0x0000000409097c11 */ /* 0x000fe2000f8e10ff */
[----:B------:R-:W1:Y:S04]  /*04a0*/  LDS.128 R12, [R12] ;  /* 0x000000000c0c7984 */ /* 0x000e680000000c00 */
[----:B-1----:R1:W-:Y:S01]  /*04b0*/  @!P0 STG.E.128 desc[UR6][R6.64], R12 ;  /* 0x0000000c06008986 */ /* 0x0023e2000c101d06 */
[----:B------:R-:W-:Y:S05]  /*04c0*/  @P0 EXIT ;  /* 0x000000000000094d */ /* 0x000fea0003800000 */
[----:B------:R-:W0:Y:S01]  /*04d0*/  LDS.128 R8, [R9+0x800] ;  /* 0x0008000009087984 */ /* 0x000e220000000c00 */
[----:B------:R-:W-:-:S05]  /*04e0*/  LOP3.LUT R0, R3, 0x10, R0, 0xfe, !PT ;  /* 0x0000001003007812 */ /* 0x000fca00078efe00 */
[----:B------:R-:W-:-:S04]  /*04f0*/  IMAD R17, R0, 0x60, R17 ;  /* 0x0000006000117824 */ /* 0x000fc800078e0211 */
[----:B------:R-:W-:-:S05]  /*0500*/  IMAD.WIDE R4, R17, 0x4, R4 ;  /* 0x0000000411047825 */ /* 0x000fca00078e0204 */
[----:B0-----:R-:W-:Y:S01]  /*0510*/  STG.E.128 desc[UR6][R4.64], R8 ;  /* 0x0000000804007986 */ /* 0x001fe2000c101d06 */
[----:B------:R-:W-:Y:S05]  /*0520*/  EXIT ;  /* 0x000000000000794d */ /* 0x000fea0003800000 */
.L_x_0:
[----:B------:R-:W-:-:S00]  /*0530*/  BRA `(.L_x_0) ;  /* 0xfffffffc00fc7947 */ /* 0x000fc0000383ffff */
[----:B------:R-:W-:-:S00]  /*0540*/  NOP ;  /* 0x0000000000007918 */ /* 0x000fc00000000000 */
        /* <DEDUP_REMOVED lines=11> */
.L_x_1:


//--------------------- .nv.shared.triton_poi_fused_0 --------------------------
	.section	.nv.shared.triton_poi_fused_0,"aw",@nobits
	.sectionflags	@""
	.align	16
	.zero		1024


//--------------------- .nv.constant0.triton_poi_fused_0 --------------------------
	.section	.nv.constant0.triton_poi_fused_0,"a",@progbits
	.sectionflags	@""
	.align	4
.nv.constant0.triton_poi_fused_0:
	.zero		552
